//
// Generated by NVIDIA NVVM Compiler
//
// Compiler Build ID: CL-36424714
// Cuda compilation tools, release 13.0, V13.0.88
// Based on NVVM 20.0.0
//

.version 9.0
.target sm_100
.address_size 64

	// .globl	_Z8helloGPUv
.extern .func  (.param .b32 func_retval0) vprintf
(
	.param .b64 vprintf_param_0,
	.param .b64 vprintf_param_1
)
;
.global .align 1 .b8 $str[23] = {72, 101, 108, 108, 111, 32, 102, 114, 111, 109, 32, 71, 80, 85, 46, 46, 46, 32, 37, 100, 33, 10};

.visible .entry _Z8helloGPUv()
{
	.local .align 8 .b8 	__local_depot0[8];
	.reg .b64 	%SP;
	.reg .b64 	%SPL;
	.reg .pred 	%p<2>;
	.reg .b32 	%r<5>;
	.reg .b64 	%rd<5>;

	mov.u64 	%SPL, __local_depot0;
	cvta.local.u64 	%SP, %SPL;
	mov.u32 	%r1, %tid.x;
	setp.ne.s32 	%p1, %r1, 5;
	@%p1 bra 	$L__BB0_2;
	add.u64 	%rd1, %SP, 0;
	add.u64 	%rd2, %SPL, 0;
	mov.b32 	%r2, 5;
	st.local.u32 	[%rd2], %r2;
	mov.u64 	%rd3, $str;
	cvta.global.u64 	%rd4, %rd3;
	{ // callseq 0, 0
	.param .b64 param0;
	st.param.b64 	[param0], %rd4;
	.param .b64 param1;
	st.param.b64 	[param1], %rd1;
	.param .b32 retval0;
	call.uni (retval0), 
	vprintf, 
	(
	param0, 
	param1
	);
	ld.param.b32 	%r3, [retval0];
	} // callseq 0
$L__BB0_2:
	ret;

}


// ===== COMPILED SASS (sm_100) =====

	.target	sm_100

	.elftype	@"ET_EXEC"


//--------------------- .note.nv.tkinfo           --------------------------
	.section	.note.nv.tkinfo,"",@"SHT_NOTE"
	.sectionflags	@"SHF_NOTE_NV_TKINFO"
	.tkinfo
        /*0018*/ 	.word	0x00000002
        /*0030*/ 	.string	""
        /*0030*/ 	.string	"ptxas"
        /*0030*/ 	.string	"Cuda compilation tools, release 13.0, V13.0.88"
        /*0030*/ 	.string	"Build cuda_13.0.r13.0/compiler.36424714_0"
        /*0030*/ 	.string	"-arch sm_100 -m 64 "



//--------------------- .note.nv.cuinfo           --------------------------
	.section	.note.nv.cuinfo,"",@"SHT_NOTE"
	.sectionflags	@"SHF_NOTE_NV_CUINFO"
        /*0018*/ 	.short	0x0002
        /*001a*/ 	.short	0x0064
        /*001c*/ 	.short	0x0082
	.zero		2


//--------------------- .nv.info                  --------------------------
	.section	.nv.info,"",@"SHT_CUDA_INFO"
	.align	4


	//----- nvinfo : EIATTR_REGCOUNT
	.align		4
        /*0000*/ 	.byte	0x04, 0x2f
        /*0002*/ 	.short	(.L_2 - .L_1)
	.align		4
.L_1:
        /*0004*/ 	.word	index@(_Z8helloGPUv)
        /*0008*/ 	.word	0x00000018


	//----- nvinfo : EIATTR_FRAME_SIZE
	.align		4
.L_2:
        /*000c*/ 	.byte	0x04, 0x11
        /*000e*/ 	.short	(.L_4 - .L_3)
	.align		4
.L_3:
        /*0010*/ 	.word	index@(_Z8helloGPUv)
        /*0014*/ 	.word	0x00000008


	//----- nvinfo : EIATTR_MIN_STACK_SIZE
	.align		4
.L_4:
        /*0018*/ 	.byte	0x04, 0x12
        /*001a*/ 	.short	(.L_6 - .L_5)
	.align		4
.L_5:
        /*001c*/ 	.word	index@(_Z8helloGPUv)
        /*0020*/ 	.word	0x00000008
.L_6:


//--------------------- .nv.compat                --------------------------
	.section	.nv.compat,"",@"SHT_CUDA_COMPAT_INFO"
	.align	4
        /*0000*/ 	.byte	0x02, 0x09, 0x00, 0x00, 0x02, 0x02, 0x01, 0x00, 0x02, 0x05, 0x05, 0x00, 0x03, 0x07, 0x01, 0x01
        /*0010*/ 	.byte	0x02, 0x03, 0x00, 0x00, 0x02, 0x06, 0x01, 0x00, 0x04, 0x0b, 0x08, 0x00, 0x09, 0x00, 0x00, 0x00
        /*0020*/ 	.byte	0x00, 0x00, 0x00, 0x00


//--------------------- .nv.info._Z8helloGPUv     --------------------------
	.section	.nv.info._Z8helloGPUv,"",@"SHT_CUDA_INFO"
	.sectionflags	@""
	.align	4


	//----- nvinfo : EIATTR_CUDA_API_VERSION
	.align		4
        /*0000*/ 	.byte	0x04, 0x37
        /*0002*/ 	.short	(.L_8 - .L_7)
.L_7:
        /*0004*/ 	.word	0x00000082


	//----- nvinfo : EIATTR_SPARSE_MMA_MASK
	.align		4
.L_8:
        /*0008*/ 	.byte	0x03, 0x50
        /*000a*/ 	.short	0x0000


	//----- nvinfo : EIATTR_MAXREG_COUNT
	.align		4
        /*000c*/ 	.byte	0x03, 0x1b
        /*000e*/ 	.short	0x00ff


	//----- nvinfo : EIATTR_EXTERNS
	.align		4
        /*0010*/ 	.byte	0x04, 0x0f
        /*0012*/ 	.short	(.L_10 - .L_9)


	//   ....[0]....
	.align		4
.L_9:
        /*0014*/ 	.word	index@(vprintf)


	//----- nvinfo : EIATTR_MERCURY_ISA_VERSION
	.align		4
.L_10:
        /*0018*/ 	.byte	0x03, 0x5f
        /*001a*/ 	.short	0x0101


	//----- nvinfo : EIATTR_VRC_CTA_INIT_COUNT
	.align		4
        /*001c*/ 	.byte	0x02, 0x4a
	.zero		1
	.zero		1


	//----- nvinfo : EIATTR_SYSCALL_OFFSETS
	.align		4
        /*0020*/ 	.byte	0x04, 0x46
        /*0022*/ 	.short	(.L_12 - .L_11)


	//   ....[0]....
.L_11:
        /*0024*/ 	.word	0x00000110


	//----- nvinfo : EIATTR_EXIT_INSTR_OFFSETS
	.align		4
.L_12:
        /*0028*/ 	.byte	0x04, 0x1c
        /*002a*/ 	.short	(.L_14 - .L_13)


	//   ....[0]....
.L_13:
        /*002c*/ 	.word	0x00000080


	//   ....[1]....
        /*0030*/ 	.word	0x00000120


	//----- nvinfo : EIATTR_CRS_STACK_SIZE
	.align		4
.L_14:
        /*0034*/ 	.byte	0x04, 0x1e
        /*0036*/ 	.short	(.L_16 - .L_15)
.L_15:
        /*0038*/ 	.word	0x00000000


	//----- nvinfo : EIATTR_SW_WAR
	.align		4
.L_16:
        /*003c*/ 	.byte	0x04, 0x36
        /*003e*/ 	.short	(.L_18 - .L_17)
.L_17:
        /*0040*/ 	.word	0x00000008
.L_18:


//--------------------- .nv.callgraph             --------------------------
	.section	.nv.callgraph,"",@"SHT_CUDA_CALLGRAPH"
	.align	4
	.sectionentsize	8
	.align		4
        /*0000*/ 	.word	0x00000000
	.align		4
        /*0004*/ 	.word	0xffffffff
	.align		4
        /*0008*/ 	.word	index@(_Z8helloGPUv)
	.align		4
        /*000c*/ 	.word	index@(vprintf)
	.align		4
        /*0010*/ 	.word	0x00000000
	.align		4
        /*0014*/ 	.word	0xfffffffe
	.align		4
        /*0018*/ 	.word	0x00000000
	.align		4
        /*001c*/ 	.word	0xfffffffd
	.align		4
        /*0020*/ 	.word	0x00000000
	.align		4
        /*0024*/ 	.word	0xfffffffc


//--------------------- .nv.constant4             --------------------------
	.section	.nv.constant4,"a",@progbits
	.align	8
	.align		8
.nv.constant4:
        /*0000*/ 	.dword	vprintf
	.align		8
        /*0008*/ 	.dword	$str


//--------------------- .text._Z8helloGPUv        --------------------------
	.section	.text._Z8helloGPUv,"ax",@progbits
	.align	128
        .global         _Z8helloGPUv
        .type           _Z8helloGPUv,@function
        .size           _Z8helloGPUv,(.L_x_2 - _Z8helloGPUv)
        .other          _Z8helloGPUv,@"STO_CUDA_ENTRY STV_DEFAULT"
_Z8helloGPUv:
.text._Z8helloGPUv:
[----:B------:R-:W0:Y:S01]  /*0000*/  LDC R1, c[0x0][0x37c] ;  /* 0x0000df00ff017b82 */ /* 0x000e220000000800 */
[----:B------:R-:W1:Y:S01]  /*0010*/  S2R R0, SR_TID.X ;  /* 0x0000000000007919 */ /* 0x000e620000002100 */
[----:B------:R-:W2:Y:S01]  /*0020*/  LDCU UR4, c[0x0][0x2f8] ;  /* 0x00005f00ff0477ac */ /* 0x000ea20008000800 */
[----:B0-----:R-:W-:Y:S01]  /*0030*/  VIADD R1, R1, 0xfffffff8 ;  /* 0xfffffff801017836 */ /* 0x001fe20000000000 */
[----:B------:R-:W0:Y:S04]  /*0040*/  LDCU UR5, c[0x0][0x2fc] ;  /* 0x00005f80ff0577ac */ /* 0x000e280008000800 */
[----:B--2---:R-:W-:-:S05]  /*0050*/  IADD3 R6, P1, PT, R1, UR4, RZ ;  /* 0x0000000401067c10 */ /* 0x004fca000ff3e0ff */
[----:B0-----:R-:W-:Y:S01]  /*0060*/  IMAD.X R7, RZ, RZ, UR5, P1 ;  /* 0x00000005ff077e24 */ /* 0x001fe200088e06ff */
[----:B-1----:R-:W-:-:S13]  /*0070*/  ISETP.NE.AND P0, PT, R0, 0x5, PT ;  /* 0x000000050000780c */ /* 0x002fda0003f05270 */
[----:B------:R-:W-:Y:S05]  /*0080*/  @P0 EXIT ;  /* 0x000000000000094d */ /* 0x000fea0003800000 */
[----:B------:R-:W-:Y:S01]  /*0090*/  HFMA2 R8, -RZ, RZ, 0, 2.98023223876953125e-07 ;  /* 0x00000005ff087431 */ /* 0x000fe200000001ff */
[----:B------:R-:W-:Y:S01]  /*00a0*/  MOV R0, 0x0 ;  /* 0x0000000000007802 */ /* 0x000fe20000000f00 */
[----:B------:R-:W0:Y:S03]  /*00b0*/  LDCU.64 UR4, c[0x4][0x8] ;  /* 0x01000100ff0477ac */ /* 0x000e260008000a00 */
[----:B------:R1:W2:Y:S01]  /*00c0*/  LDC.64 R2, c[0x4][R0] ;  /* 0x0100000000027b82 */ /* 0x0002a20000000a00 */
[----:B------:R1:W-:Y:S01]  /*00d0*/  STL [R1], R8 ;  /* 0x0000000801007387 */ /* 0x0003e20000100800 */
[----:B0-----:R-:W-:Y:S01]  /*00e0*/  IMAD.U32 R4, RZ, RZ, UR4 ;  /* 0x00000004ff047e24 */ /* 0x001fe2000f8e00ff */
[----:B-1----:R-:W-:-:S07]  /*00f0*/  MOV R5, UR5 ;  /* 0x0000000500057c02 */ /* 0x002fce0008000f00 */
[----:B------:R-:W-:-:S07]  /*0100*/  LEPC R20, `(.L_x_0) ;  /* 0x000000001014794e */ /* 0x000fce0000000000 */
[----:B--2---:R-:W-:Y:S05]  /*0110*/  CALL.ABS.NOINC R2 ;  /* 0x0000000002007343 */ /* 0x004fea0003c00000 */
.L_x_0:
[----:B------:R-:W-:Y:S05]  /*0120*/  EXIT ;  /* 0x000000000000794d */ /* 0x000fea0003800000 */
.L_x_1:
[----:B------:R-:W-:-:S00]  /*0130*/  BRA `(.L_x_1) ;  /* 0xfffffffc00fc7947 */ /* 0x000fc0000383ffff */
[----:B------:R-:W-:-:S00]  /*0140*/  NOP ;  /* 0x0000000000007918 */ /* 0x000fc00000000000 */
        /* <DEDUP_REMOVED lines=11> */
.L_x_2:


//--------------------- .nv.global.init           --------------------------
	.section	.nv.global.init,"aw",@progbits
.nv.global.init:
	.type		$str,@object
	.size		$str,(.L_0 - $str)
$str:
        /*0000*/ 	.byte	0x48, 0x65, 0x6c, 0x6c, 0x6f, 0x20, 0x66, 0x72, 0x6f, 0x6d, 0x20, 0x47, 0x50, 0x55, 0x2e, 0x2e
        /*0010*/ 	.byte	0x2e, 0x20, 0x25, 0x64, 0x21, 0x0a, 0x00
.L_0:


//--------------------- .nv.shared.reserved.0     --------------------------
	.section	.nv.shared.reserved.0,"aw",@nobits
	.weak		__nv_reservedSMEM_offset_0_alias
	.size		__nv_reservedSMEM_offset_0_alias, 0, 64
	.other		__nv_reservedSMEM_offset_0_alias,@"STO_CUDA_RESERVED_SHARED STV_DEFAULT"
__nv_reservedSMEM_offset_0_alias:
	.zero		0
	.zero		64


//--------------------- .nv.constant0._Z8helloGPUv --------------------------
	.section	.nv.constant0._Z8helloGPUv,"a",@progbits
	.sectionflags	@""
	.align	4
.nv.constant0._Z8helloGPUv:
	.zero		896


//--------------------- SYMBOLS --------------------------

	.type		.nv.reservedSmem.offset0,@object
	.size		.nv.reservedSmem.offset0,0x4
	.type		vprintf,@function
